//
// Generated by NVIDIA NVVM Compiler
//
// Compiler Build ID: CL-36424714
// Cuda compilation tools, release 13.0, V13.0.88
// Based on NVVM 20.0.0
//

.version 9.0
.target sm_100
.address_size 64

	// .globl	_Z3mulPiPA1000_A1000_iPl

.visible .entry _Z3mulPiPA1000_A1000_iPl(
	.param .u64 .ptr .align 1 _Z3mulPiPA1000_A1000_iPl_param_0,
	.param .u64 .ptr .align 1 _Z3mulPiPA1000_A1000_iPl_param_1,
	.param .u64 .ptr .align 1 _Z3mulPiPA1000_A1000_iPl_param_2
)
{
	.reg .pred 	%p<2>;
	.reg .b32 	%r<33>;
	.reg .b64 	%rd<38>;

	ld.param.u64 	%rd11, [_Z3mulPiPA1000_A1000_iPl_param_0];
	ld.param.u64 	%rd12, [_Z3mulPiPA1000_A1000_iPl_param_1];
	ld.param.u64 	%rd13, [_Z3mulPiPA1000_A1000_iPl_param_2];
	cvta.to.global.u64 	%rd14, %rd12;
	cvta.to.global.u64 	%rd15, %rd11;
	cvta.to.global.u64 	%rd16, %rd13;
	mov.u32 	%r4, %tid.x;
	mov.u32 	%r5, %ctaid.x;
	mov.u32 	%r6, %ntid.x;
	mad.lo.s32 	%r7, %r5, %r6, %r4;
	mul.wide.s32 	%rd17, %r7, 8;
	add.s64 	%rd1, %rd16, %rd17;
	mov.b64 	%rd37, 0;
	st.global.u64 	[%rd1], %rd37;
	add.s64 	%rd36, %rd15, 16;
	mul.wide.s32 	%rd18, %r7, 4;
	add.s64 	%rd19, %rd18, %rd14;
	add.s64 	%rd35, %rd19, 16000;
	mov.b32 	%r32, 0;
$L__BB0_1:
	ld.global.u32 	%r8, [%rd36+-16];
	ld.global.u32 	%r9, [%rd35+-16000];
	mul.lo.s32 	%r10, %r9, %r8;
	cvt.s64.s32 	%rd20, %r10;
	add.s64 	%rd21, %rd37, %rd20;
	st.global.u64 	[%rd1], %rd21;
	ld.global.u32 	%r11, [%rd36+-12];
	ld.global.u32 	%r12, [%rd35+-12000];
	mul.lo.s32 	%r13, %r12, %r11;
	cvt.s64.s32 	%rd22, %r13;
	add.s64 	%rd23, %rd21, %rd22;
	st.global.u64 	[%rd1], %rd23;
	ld.global.u32 	%r14, [%rd36+-8];
	ld.global.u32 	%r15, [%rd35+-8000];
	mul.lo.s32 	%r16, %r15, %r14;
	cvt.s64.s32 	%rd24, %r16;
	add.s64 	%rd25, %rd23, %rd24;
	st.global.u64 	[%rd1], %rd25;
	ld.global.u32 	%r17, [%rd36+-4];
	ld.global.u32 	%r18, [%rd35+-4000];
	mul.lo.s32 	%r19, %r18, %r17;
	cvt.s64.s32 	%rd26, %r19;
	add.s64 	%rd27, %rd25, %rd26;
	st.global.u64 	[%rd1], %rd27;
	ld.global.u32 	%r20, [%rd36];
	ld.global.u32 	%r21, [%rd35];
	mul.lo.s32 	%r22, %r21, %r20;
	cvt.s64.s32 	%rd28, %r22;
	add.s64 	%rd29, %rd27, %rd28;
	st.global.u64 	[%rd1], %rd29;
	ld.global.u32 	%r23, [%rd36+4];
	ld.global.u32 	%r24, [%rd35+4000];
	mul.lo.s32 	%r25, %r24, %r23;
	cvt.s64.s32 	%rd30, %r25;
	add.s64 	%rd31, %rd29, %rd30;
	st.global.u64 	[%rd1], %rd31;
	ld.global.u32 	%r26, [%rd36+8];
	ld.global.u32 	%r27, [%rd35+8000];
	mul.lo.s32 	%r28, %r27, %r26;
	cvt.s64.s32 	%rd32, %r28;
	add.s64 	%rd33, %rd31, %rd32;
	st.global.u64 	[%rd1], %rd33;
	ld.global.u32 	%r29, [%rd36+12];
	ld.global.u32 	%r30, [%rd35+12000];
	mul.lo.s32 	%r31, %r30, %r29;
	cvt.s64.s32 	%rd34, %r31;
	add.s64 	%rd37, %rd33, %rd34;
	st.global.u64 	[%rd1], %rd37;
	add.s32 	%r32, %r32, 8;
	add.s64 	%rd36, %rd36, 32;
	add.s64 	%rd35, %rd35, 32000;
	setp.ne.s32 	%p1, %r32, 1000;
	@%p1 bra 	$L__BB0_1;
	ret;

}


// ===== COMPILED SASS (sm_100) =====

	.target	sm_100

	.elftype	@"ET_EXEC"


//--------------------- .note.nv.tkinfo           --------------------------
	.section	.note.nv.tkinfo,"",@"SHT_NOTE"
	.sectionflags	@"SHF_NOTE_NV_TKINFO"
	.tkinfo
        /*0018*/ 	.word	0x00000002
        /*0030*/ 	.string	""
        /*0030*/ 	.string	"ptxas"
        /*0030*/ 	.string	"Cuda compilation tools, release 13.0, V13.0.88"
        /*0030*/ 	.string	"Build cuda_13.0.r13.0/compiler.36424714_0"
        /*0030*/ 	.string	"-arch sm_100 -m 64 "



//--------------------- .note.nv.cuinfo           --------------------------
	.section	.note.nv.cuinfo,"",@"SHT_NOTE"
	.sectionflags	@"SHF_NOTE_NV_CUINFO"
        /*0018*/ 	.short	0x0002
        /*001a*/ 	.short	0x0064
        /*001c*/ 	.short	0x0082
	.zero		2


//--------------------- .nv.info                  --------------------------
	.section	.nv.info,"",@"SHT_CUDA_INFO"
	.align	4


	//----- nvinfo : EIATTR_REGCOUNT
	.align		4
        /*0000*/ 	.byte	0x04, 0x2f
        /*0002*/ 	.short	(.L_1 - .L_0)
	.align		4
.L_0:
        /*0004*/ 	.word	index@(_Z3mulPiPA1000_A1000_iPl)
        /*0008*/ 	.word	0x00000010


	//----- nvinfo : EIATTR_FRAME_SIZE
	.align		4
.L_1:
        /*000c*/ 	.byte	0x04, 0x11
        /*000e*/ 	.short	(.L_3 - .L_2)
	.align		4
.L_2:
        /*0010*/ 	.word	index@(_Z3mulPiPA1000_A1000_iPl)
        /*0014*/ 	.word	0x00000000


	//----- nvinfo : EIATTR_MIN_STACK_SIZE
	.align		4
.L_3:
        /*0018*/ 	.byte	0x04, 0x12
        /*001a*/ 	.short	(.L_5 - .L_4)
	.align		4
.L_4:
        /*001c*/ 	.word	index@(_Z3mulPiPA1000_A1000_iPl)
        /*0020*/ 	.word	0x00000000
.L_5:


//--------------------- .nv.compat                --------------------------
	.section	.nv.compat,"",@"SHT_CUDA_COMPAT_INFO"
	.align	4
        /*0000*/ 	.byte	0x02, 0x09, 0x00, 0x00, 0x02, 0x02, 0x01, 0x00, 0x02, 0x05, 0x05, 0x00, 0x03, 0x07, 0x01, 0x01
        /*0010*/ 	.byte	0x02, 0x03, 0x00, 0x00, 0x02, 0x06, 0x01, 0x00, 0x04, 0x0b, 0x08, 0x00, 0x09, 0x00, 0x00, 0x00
        /*0020*/ 	.byte	0x00, 0x00, 0x00, 0x00


//--------------------- .nv.info._Z3mulPiPA1000_A1000_iPl --------------------------
	.section	.nv.info._Z3mulPiPA1000_A1000_iPl,"",@"SHT_CUDA_INFO"
	.sectionflags	@""
	.align	4


	//----- nvinfo : EIATTR_CUDA_API_VERSION
	.align		4
        /*0000*/ 	.byte	0x04, 0x37
        /*0002*/ 	.short	(.L_7 - .L_6)
.L_6:
        /*0004*/ 	.word	0x00000082


	//----- nvinfo : EIATTR_KPARAM_INFO
	.align		4
.L_7:
        /*0008*/ 	.byte	0x04, 0x17
        /*000a*/ 	.short	(.L_9 - .L_8)
.L_8:
        /*000c*/ 	.word	0x00000000
        /*0010*/ 	.short	0x0002
        /*0012*/ 	.short	0x0010
        /*0014*/ 	.byte	0x00, 0xf5, 0x21, 0x00


	//----- nvinfo : EIATTR_KPARAM_INFO
	.align		4
.L_9:
        /*0018*/ 	.byte	0x04, 0x17
        /*001a*/ 	.short	(.L_11 - .L_10)
.L_10:
        /*001c*/ 	.word	0x00000000
        /*0020*/ 	.short	0x0001
        /*0022*/ 	.short	0x0008
        /*0024*/ 	.byte	0x00, 0xf5, 0x21, 0x00


	//----- nvinfo : EIATTR_KPARAM_INFO
	.align		4
.L_11:
        /*0028*/ 	.byte	0x04, 0x17
        /*002a*/ 	.short	(.L_13 - .L_12)
.L_12:
        /*002c*/ 	.word	0x00000000
        /*0030*/ 	.short	0x0000
        /*0032*/ 	.short	0x0000
        /*0034*/ 	.byte	0x00, 0xf5, 0x21, 0x00


	//----- nvinfo : EIATTR_SPARSE_MMA_MASK
	.align		4
.L_13:
        /*0038*/ 	.byte	0x03, 0x50
        /*003a*/ 	.short	0x0000


	//----- nvinfo : EIATTR_MAXREG_COUNT
	.align		4
        /*003c*/ 	.byte	0x03, 0x1b
        /*003e*/ 	.short	0x00ff


	//----- nvinfo : EIATTR_MERCURY_ISA_VERSION
	.align		4
        /*0040*/ 	.byte	0x03, 0x5f
        /*0042*/ 	.short	0x0101


	//----- nvinfo : EIATTR_VRC_CTA_INIT_COUNT
	.align		4
        /*0044*/ 	.byte	0x02, 0x4a
	.zero		1
	.zero		1


	//----- nvinfo : EIATTR_EXIT_INSTR_OFFSETS
	.align		4
        /*0048*/ 	.byte	0x04, 0x1c
        /*004a*/ 	.short	(.L_15 - .L_14)


	//   ....[0]....
.L_14:
        /*004c*/ 	.word	0x000010d0


	//----- nvinfo : EIATTR_CBANK_PARAM_SIZE
	.align		4
.L_15:
        /*0050*/ 	.byte	0x03, 0x19
        /*0052*/ 	.short	0x0018


	//----- nvinfo : EIATTR_PARAM_CBANK
	.align		4
        /*0054*/ 	.byte	0x04, 0x0a
        /*0056*/ 	.short	(.L_17 - .L_16)
	.align		4
.L_16:
        /*0058*/ 	.word	index@(.nv.constant0._Z3mulPiPA1000_A1000_iPl)
        /*005c*/ 	.short	0x0380
        /*005e*/ 	.short	0x0018


	//----- nvinfo : EIATTR_SW_WAR
	.align		4
.L_17:
        /*0060*/ 	.byte	0x04, 0x36
        /*0062*/ 	.short	(.L_19 - .L_18)
.L_18:
        /*0064*/ 	.word	0x00000008
.L_19:


//--------------------- .nv.callgraph             --------------------------
	.section	.nv.callgraph,"",@"SHT_CUDA_CALLGRAPH"
	.align	4
	.sectionentsize	8
	.align		4
        /*0000*/ 	.word	0x00000000
	.align		4
        /*0004*/ 	.word	0xffffffff
	.align		4
        /*0008*/ 	.word	0x00000000
	.align		4
        /*000c*/ 	.word	0xfffffffe
	.align		4
        /*0010*/ 	.word	0x00000000
	.align		4
        /*0014*/ 	.word	0xfffffffd
	.align		4
        /*0018*/ 	.word	0x00000000
	.align		4
        /*001c*/ 	.word	0xfffffffc


//--------------------- .text._Z3mulPiPA1000_A1000_iPl --------------------------
	.section	.text._Z3mulPiPA1000_A1000_iPl,"ax",@progbits
	.align	128
        .global         _Z3mulPiPA1000_A1000_iPl
        .type           _Z3mulPiPA1000_A1000_iPl,@function
        .size           _Z3mulPiPA1000_A1000_iPl,(.L_x_2 - _Z3mulPiPA1000_A1000_iPl)
        .other          _Z3mulPiPA1000_A1000_iPl,@"STO_CUDA_ENTRY STV_DEFAULT"
_Z3mulPiPA1000_A1000_iPl:
.text._Z3mulPiPA1000_A1000_iPl:
[----:B------:R-:W-:Y:S01]  /*0000*/  LDC R1, c[0x0][0x37c] ;  /* 0x0000df00ff017b82 */ /* 0x000fe20000000800 */
[----:B------:R-:W0:Y:S07]  /*0010*/  S2R R7, SR_TID.X ;  /* 0x0000000000077919 */ /* 0x000e2e0000002100 */
[----:B------:R-:W0:Y:S01]  /*0020*/  S2UR UR8, SR_CTAID.X ;  /* 0x00000000000879c3 */ /* 0x000e220000002500 */
[----:B------:R-:W1:Y:S01]  /*0030*/  LDCU.64 UR6, c[0x0][0x358] ;  /* 0x00006b00ff0677ac */ /* 0x000e620008000a00 */
[----:B------:R-:W-:-:S02]  /*0040*/  IMAD.MOV.U32 R8, RZ, RZ, RZ ;  /* 0x000000ffff087224 */ /* 0x000fc400078e00ff */
[----:B------:R-:W-:Y:S01]  /*0050*/  IMAD.MOV.U32 R11, RZ, RZ, RZ ;  /* 0x000000ffff0b7224 */ /* 0x000fe200078e00ff */
[----:B------:R-:W2:Y:S03]  /*0060*/  LDCU.64 UR4, c[0x0][0x380] ;  /* 0x00007000ff0477ac */ /* 0x000ea60008000a00 */
[----:B------:R-:W0:Y:S08]  /*0070*/  LDC R0, c[0x0][0x360] ;  /* 0x0000d800ff007b82 */ /* 0x000e300000000800 */
[----:B------:R-:W3:Y:S01]  /*0080*/  LDC.64 R2, c[0x0][0x390] ;  /* 0x0000e400ff027b82 */ /* 0x000ee20000000a00 */
[----:B--2---:R-:W-:-:S07]  /*0090*/  UIADD3 UR4, UP0, UPT, UR4, 0x10, URZ ;  /* 0x0000001004047890 */ /* 0x004fce000ff1e0ff */
[----:B------:R-:W2:Y:S01]  /*00a0*/  LDC.64 R4, c[0x0][0x388] ;  /* 0x0000e200ff047b82 */ /* 0x000ea20000000a00 */
[----:B------:R-:W-:Y:S01]  /*00b0*/  UIADD3.X UR5, UPT, UPT, URZ, UR5, URZ, UP0, !UPT ;  /* 0x00000005ff057290 */ /* 0x000fe200087fe4ff */
[----:B0-----:R-:W-:-:S04]  /*00c0*/  IMAD R7, R0, UR8, R7 ;  /* 0x0000000800077c24 */ /* 0x001fc8000f8e0207 */
[----:B---3--:R-:W-:-:S05]  /*00d0*/  IMAD.WIDE R2, R7, 0x8, R2 ;  /* 0x0000000807027825 */ /* 0x008fca00078e0202 */
[----:B-1----:R0:W-:Y:S01]  /*00e0*/  STG.E.64 desc[UR6][R2.64], RZ ;  /* 0x000000ff02007986 */ /* 0x0021e2000c101b06 */
[----:B--2---:R-:W-:-:S03]  /*00f0*/  IMAD.WIDE R4, R7, 0x4, R4 ;  /* 0x0000000407047825 */ /* 0x004fc600078e0204 */
[----:B------:R-:W-:Y:S01]  /*0100*/  IADD3 R6, P0, PT, R4, 0x3e80, RZ ;  /* 0x00003e8004067810 */ /* 0x000fe20007f1e0ff */
[----:B------:R-:W-:Y:S01]  /*0110*/  IMAD.U32 R4, RZ, RZ, UR4 ;  /* 0x00000004ff047e24 */ /* 0x000fe2000f8e00ff */
[----:B------:R-:W-:-:S03]  /*0120*/  UMOV UR4, URZ ;  /* 0x000000ff00047c82 */ /* 0x000fc60008000000 */
[----:B------:R-:W-:Y:S02]  /*0130*/  IMAD.X R7, RZ, RZ, R5, P0 ;  /* 0x000000ffff077224 */ /* 0x000fe400000e0605 */
[----:B0-----:R-:W-:-:S07]  /*0140*/  IMAD.U32 R5, RZ, RZ, UR5 ;  /* 0x00000005ff057e24 */ /* 0x001fce000f8e00ff */
.L_x_0:
[----:B--2---:R-:W2:Y:S04]  /*0150*/  LDG.E R0, desc[UR6][R4.64+-0x10] ;  /* 0xfffff00604007981 */ /* 0x004ea8000c1e1900 */
[----:B------:R-:W2:Y:S02]  /*0160*/  LDG.E R9, desc[UR6][R6.64+-0x3e80] ;  /* 0xffc1800606097981 */ /* 0x000ea4000c1e1900 */
[----:B--2---:R-:W-:-:S05]  /*0170*/  IMAD R0, R0, R9, RZ ;  /* 0x0000000900007224 */ /* 0x004fca00078e02ff */
[----:B------:R-:W-:-:S04]  /*0180*/  IADD3 R8, P0, PT, R0, R8, RZ ;  /* 0x0000000800087210 */ /* 0x000fc80007f1e0ff */
[----:B------:R-:W-:-:S05]  /*0190*/  LEA.HI.X.SX32 R9, R0, R11, 0x1, P0 ;  /* 0x0000000b00097211 */ /* 0x000fca00000f0eff */
[----:B------:R0:W-:Y:S04]  /*01a0*/  STG.E.64 desc[UR6][R2.64], R8 ;  /* 0x0000000802007986 */ /* 0x0001e8000c101b06 */
[----:B------:R-:W2:Y:S04]  /*01b0*/  LDG.E R0, desc[UR6][R4.64+-0xc] ;  /* 0xfffff40604007981 */ /* 0x000ea8000c1e1900 */
        /* <DEDUP_REMOVED lines=11> */
[----:B------:R-:W3:Y:S04]  /*0270*/  LDG.E R0, desc[UR6][R4.64+-0x4] ;  /* 0xfffffc0604007981 */ /* 0x000ee8000c1e1900 */
[----:B0-----:R-:W3:Y:S02]  /*0280*/  LDG.E R9, desc[UR6][R6.64+-0xfa0] ;  /* 0xfff0600606097981 */ /* 0x001ee4000c1e1900 */
[----:B---3--:R-:W-:-:S05]  /*0290*/  IMAD R9, R0, R9, RZ ;  /* 0x0000000900097224 */ /* 0x008fca00078e02ff */
[----:B------:R-:W-:-:S04]  /*02a0*/  IADD3 R8, P0, PT, R9, R12, RZ ;  /* 0x0000000c09087210 */ /* 0x000fc80007f1e0ff */
[----:B------:R-:W-:-:S05]  /*02b0*/  LEA.HI.X.SX32 R9, R9, R13, 0x1, P0 ;  /* 0x0000000d09097211 */ /* 0x000fca00000f0eff */
[----:B------:R0:W-:Y:S04]  /*02c0*/  STG.E.64 desc[UR6][R2.64], R8 ;  /* 0x0000000802007986 */ /* 0x0001e8000c101b06 */
[----:B------:R-:W3:Y:S04]  /*02d0*/  LDG.E R0, desc[UR6][R4.64] ;  /* 0x0000000604007981 */ /* 0x000ee8000c1e1900 */
[----:B-1----:R-:W3:Y:S02]  /*02e0*/  LDG.E R11, desc[UR6][R6.64] ;  /* 0x00000006060b7981 */ /* 0x002ee4000c1e1900 */
[----:B---3--:R-:W-:-:S05]  /*02f0*/  IMAD R11, R0, R11, RZ ;  /* 0x0000000b000b7224 */ /* 0x008fca00078e02ff */
[----:B------:R-:W-:-:S04]  /*0300*/  IADD3 R10, P0, PT, R11, R8, RZ ;  /* 0x000000080b0a7210 */ /* 0x000fc80007f1e0ff */
[----:B------:R-:W-:-:S05]  /*0310*/  LEA.HI.X.SX32 R11, R11, R9, 0x1, P0 ;  /* 0x000000090b0b7211 */ /* 0x000fca00000f0eff */
[----:B------:R1:W-:Y:S04]  /*0320*/  STG.E.64 desc[UR6][R2.64], R10 ;  /* 0x0000000a02007986 */ /* 0x0003e8000c101b06 */
[----:B------:R-:W3:Y:S04]  /*0330*/  LDG.E R0, desc[UR6][R4.64+0x4] ;  /* 0x0000040604007981 */ /* 0x000ee8000c1e1900 */
[----:B--2---:R-:W3:Y:S02]  /*0340*/  LDG.E R13, desc[UR6][R6.64+0xfa0] ;  /* 0x000fa006060d7981 */ /* 0x004ee4000c1e1900 */
[----:B---3--:R-:W-:-:S05]  /*0350*/  IMAD R13, R0, R13, RZ ;  /* 0x0000000d000d7224 */ /* 0x008fca00078e02ff */
        /* <DEDUP_REMOVED lines=202> */
[----:B0-----:R0:W3:Y:S01]  /*1000*/  LDG.E R9, desc[UR6][R6.64+0x222e0] ;  /* 0x0222e00606097981 */ /* 0x0010e2000c1e1900 */
[----:B------:R-:W-:-:S04]  /*1010*/  UIADD3 UR4, UPT, UPT, UR4, 0x28, URZ ;  /* 0x0000002804047890 */ /* 0x000fc8000fffe0ff */
[----:B------:R-:W-:Y:S01]  /*1020*/  UISETP.NE.AND UP0, UPT, UR4, 0x3e8, UPT ;  /* 0x000003e80400788c */ /* 0x000fe2000bf05270 */
[----:B0-----:R-:W-:-:S05]  /*1030*/  IADD3 R6, P1, PT, R6, 0x27100, RZ ;  /* 0x0002710006067810 */ /* 0x001fca0007f3e0ff */
[----:B------:R-:W-:Y:S02]  /*1040*/  IMAD.X R7, RZ, RZ, R7, P1 ;  /* 0x000000ffff077224 */ /* 0x000fe400008e0607 */
[----:B---3--:R-:W-:-:S05]  /*1050*/  IMAD R9, R0, R9, RZ ;  /* 0x0000000900097224 */ /* 0x008fca00078e02ff */
[----:B------:R-:W-:-:S04]  /*1060*/  IADD3 R8, P0, PT, R9, R12, RZ ;  /* 0x0000000c09087210 */ /* 0x000fc80007f1e0ff */
[----:B-1----:R-:W-:Y:S02]  /*1070*/  LEA.HI.X.SX32 R11, R9, R13, 0x1, P0 ;  /* 0x0000000d090b7211 */ /* 0x002fe400000f0eff */
[----:B------:R-:W-:-:S03]  /*1080*/  IADD3 R4, P0, PT, R4, 0xa0, RZ ;  /* 0x000000a004047810 */ /* 0x000fc60007f1e0ff */
[----:B------:R-:W-:Y:S02]  /*1090*/  IMAD.MOV.U32 R9, RZ, RZ, R11 ;  /* 0x000000ffff097224 */ /* 0x000fe400078e000b */
[----:B------:R-:W-:-:S03]  /*10a0*/  IMAD.X R5, RZ, RZ, R5, P0 ;  /* 0x000000ffff057224 */ /* 0x000fc600000e0605 */
[----:B------:R2:W-:Y:S01]  /*10b0*/  STG.E.64 desc[UR6][R2.64], R8 ;  /* 0x0000000802007986 */ /* 0x0005e2000c101b06 */
[----:B------:R-:W-:Y:S05]  /*10c0*/  BRA.U UP0, `(.L_x_0) ;  /* 0xfffffff100207547 */ /* 0x000fea000b83ffff */
[----:B------:R-:W-:Y:S05]  /*10d0*/  EXIT ;  /* 0x000000000000794d */ /* 0x000fea0003800000 */
.L_x_1:
[----:B------:R-:W-:-:S00]  /*10e0*/  BRA `(.L_x_1) ;  /* 0xfffffffc00fc7947 */ /* 0x000fc0000383ffff */
[----:B------:R-:W-:-:S00]  /*10f0*/  NOP ;  /* 0x0000000000007918 */ /* 0x000fc00000000000 */
        /* <DEDUP_REMOVED lines=8> */
.L_x_2:


//--------------------- .nv.shared.reserved.0     --------------------------
	.section	.nv.shared.reserved.0,"aw",@nobits
	.weak		__nv_reservedSMEM_offset_0_alias
	.size		__nv_reservedSMEM_offset_0_alias, 0, 64
	.other		__nv_reservedSMEM_offset_0_alias,@"STO_CUDA_RESERVED_SHARED STV_DEFAULT"
__nv_reservedSMEM_offset_0_alias:
	.zero		0
	.zero		64


//--------------------- .nv.constant0._Z3mulPiPA1000_A1000_iPl --------------------------
	.section	.nv.constant0._Z3mulPiPA1000_A1000_iPl,"a",@progbits
	.sectionflags	@""
	.align	4
.nv.constant0._Z3mulPiPA1000_A1000_iPl:
	.zero		920


//--------------------- SYMBOLS --------------------------

	.type		.nv.reservedSmem.offset0,@object
	.size		.nv.reservedSmem.offset0,0x4
